	.headerflags	@"EF_CUDA_TEXMODE_UNIFIED EF_CUDA_64BIT_ADDRESS EF_CUDA_ACCELERATORS EF_CUDA_SM90 EF_CUDA_VIRTUAL_SM(EF_CUDA_SM90)"
	.elftype	@"ET_EXEC"


//--------------------- .nv.info                  --------------------------
	.section	.nv.info,"",@"SHT_CUDA_INFO"
	.align	4


	//----- nvinfo : EIATTR_REGCOUNT
	.align		4
        /*0000*/ 	.byte	0x04, 0x2f
        /*0002*/ 	.short	(.L_3 - .L_2)
	.align		4
.L_2:
        /*0004*/ 	.word	index@(triton_poi_fused__native_batch_norm_legit_no_training_105)
        /*0008*/ 	.word	0x00000012


	//----- nvinfo : EIATTR_MIN_STACK_SIZE
	.align		4
.L_3:
        /*000c*/ 	.byte	0x04, 0x12
        /*000e*/ 	.short	(.L_5 - .L_4)
	.align		4
.L_4:
        /*0010*/ 	.word	index@(triton_poi_fused__native_batch_norm_legit_no_training_105)
        /*0014*/ 	.word	0x00000000


	//----- nvinfo : EIATTR_FRAME_SIZE
	.align		4
.L_5:
        /*0018*/ 	.byte	0x04, 0x11
        /*001a*/ 	.short	(.L_7 - .L_6)
	.align		4
.L_6:
        /*001c*/ 	.word	index@(triton_poi_fused__native_batch_norm_legit_no_training_105)
        /*0020*/ 	.word	0x00000000


	//----- nvinfo : EIATTR_MIN_STACK_SIZE
	.align		4
.L_7:
        /*0024*/ 	.byte	0x04, 0x12
        /*0026*/ 	.short	(.L_9 - .L_8)
	.align		4
.L_8:
        /*0028*/ 	.word	index@(triton_poi_fused__native_batch_norm_legit_no_training_105)
        /*002c*/ 	.word	0x00000000
.L_9:


//--------------------- .nv.info.triton_poi_fused__native_batch_norm_legit_no_training_105 --------------------------
	.section	.nv.info.triton_poi_fused__native_batch_norm_legit_no_training_105,"",@"SHT_CUDA_INFO"
	.sectionflags	@""
	.align	4


	//----- nvinfo : EIATTR_CUDA_API_VERSION
	.align		4
        /*0000*/ 	.byte	0x04, 0x37
        /*0002*/ 	.short	(.L_11 - .L_10)
.L_10:
        /*0004*/ 	.word	0x0000007c


	//----- nvinfo : EIATTR_KPARAM_INFO
	.align		4
.L_11:
        /*0008*/ 	.byte	0x04, 0x17
        /*000a*/ 	.short	(.L_13 - .L_12)
.L_12:
        /*000c*/ 	.word	0x00000000
        /*0010*/ 	.short	0x0006
        /*0012*/ 	.short	0x0030
        /*0014*/ 	.byte	0x00, 0xf0, 0x11, 0x00


	//----- nvinfo : EIATTR_KPARAM_INFO
	.align		4
.L_13:
        /*0018*/ 	.byte	0x04, 0x17
        /*001a*/ 	.short	(.L_15 - .L_14)
.L_14:
        /*001c*/ 	.word	0x00000000
        /*0020*/ 	.short	0x0005
        /*0022*/ 	.short	0x0028
        /*0024*/ 	.byte	0x00, 0xf4, 0x21, 0x00


	//----- nvinfo : EIATTR_KPARAM_INFO
	.align		4
.L_15:
        /*0028*/ 	.byte	0x04, 0x17
        /*002a*/ 	.short	(.L_17 - .L_16)
.L_16:
        /*002c*/ 	.word	0x00000000
        /*0030*/ 	.short	0x0004
        /*0032*/ 	.short	0x0020
        /*0034*/ 	.byte	0x00, 0xf4, 0x21, 0x00


	//----- nvinfo : EIATTR_KPARAM_INFO
	.align		4
.L_17:
        /*0038*/ 	.byte	0x04, 0x17
        /*003a*/ 	.short	(.L_19 - .L_18)
.L_18:
        /*003c*/ 	.word	0x00000000
        /*0040*/ 	.short	0x0003
        /*0042*/ 	.short	0x0018
        /*0044*/ 	.byte	0x00, 0xf4, 0x21, 0x00


	//----- nvinfo : EIATTR_KPARAM_INFO
	.align		4
.L_19:
        /*0048*/ 	.byte	0x04, 0x17
        /*004a*/ 	.short	(.L_21 - .L_20)
.L_20:
        /*004c*/ 	.word	0x00000000
        /*0050*/ 	.short	0x0002
        /*0052*/ 	.short	0x0010
        /*0054*/ 	.byte	0x00, 0xf4, 0x21, 0x00


	//----- nvinfo : EIATTR_KPARAM_INFO
	.align		4
.L_21:
        /*0058*/ 	.byte	0x04, 0x17
        /*005a*/ 	.short	(.L_23 - .L_22)
.L_22:
        /*005c*/ 	.word	0x00000000
        /*0060*/ 	.short	0x0001
        /*0062*/ 	.short	0x0008
        /*0064*/ 	.byte	0x00, 0xf4, 0x21, 0x00


	//----- nvinfo : EIATTR_KPARAM_INFO
	.align		4
.L_23:
        /*0068*/ 	.byte	0x04, 0x17
        /*006a*/ 	.short	(.L_25 - .L_24)
.L_24:
        /*006c*/ 	.word	0x00000000
        /*0070*/ 	.short	0x0000
        /*0072*/ 	.short	0x0000
        /*0074*/ 	.byte	0x00, 0xf4, 0x21, 0x00


	//----- nvinfo : EIATTR_SPARSE_MMA_MASK
	.align		4
.L_25:
        /*0078*/ 	.byte	0x03, 0x50
        /*007a*/ 	.short	0x0000


	//----- nvinfo : EIATTR_MAXREG_COUNT
	.align		4
        /*007c*/ 	.byte	0x03, 0x1b
        /*007e*/ 	.short	0x00ff


	//----- nvinfo : EIATTR_EXIT_INSTR_OFFSETS
	.align		4
        /*0080*/ 	.byte	0x04, 0x1c
        /*0082*/ 	.short	(.L_27 - .L_26)


	//   ....[0]....
.L_26:
        /*0084*/ 	.word	0x000002d0


	//   ....[1]....
        /*0088*/ 	.word	0x000002f0


	//----- nvinfo : EIATTR_REQNTID
	.align		4
.L_27:
        /*008c*/ 	.byte	0x04, 0x10
        /*008e*/ 	.short	(.L_29 - .L_28)
.L_28:
        /*0090*/ 	.word	0x00000080
        /*0094*/ 	.word	0x00000001
        /*0098*/ 	.word	0x00000001


	//----- nvinfo : EIATTR_CBANK_PARAM_SIZE
	.align		4
.L_29:
        /*009c*/ 	.byte	0x03, 0x19
        /*009e*/ 	.short	0x0034


	//----- nvinfo : EIATTR_PARAM_CBANK
	.align		4
        /*00a0*/ 	.byte	0x04, 0x0a
        /*00a2*/ 	.short	(.L_31 - .L_30)
	.align		4
.L_30:
        /*00a4*/ 	.word	index@(.nv.constant0.triton_poi_fused__native_batch_norm_legit_no_training_105)
        /*00a8*/ 	.short	0x0210
        /*00aa*/ 	.short	0x0034


	//----- nvinfo : EIATTR_SW_WAR
	.align		4
.L_31:
        /*00ac*/ 	.byte	0x04, 0x36
        /*00ae*/ 	.short	(.L_33 - .L_32)
.L_32:
        /*00b0*/ 	.word	0x00000008
.L_33:


//--------------------- .nv.callgraph             --------------------------
	.section	.nv.callgraph,"",@"SHT_CUDA_CALLGRAPH"
	.align	4
	.sectionentsize	8
	.align		4
        /*0000*/ 	.word	0x00000000
	.align		4
        /*0004*/ 	.word	0xffffffff
	.align		4
        /*0008*/ 	.word	0x00000000
	.align		4
        /*000c*/ 	.word	0xfffffffe
	.align		4
        /*0010*/ 	.word	0x00000000
	.align		4
        /*0014*/ 	.word	0xfffffffd
	.align		4
        /*0018*/ 	.word	0x00000000
	.align		4
        /*001c*/ 	.word	0xfffffffc


//--------------------- .nv.constant4             --------------------------
	.section	.nv.constant4,"a",@progbits
	.align	8
	.align		8
.nv.constant4:
        /*0000*/ 	.dword	_$_str
	.align		8
        /*0008*/ 	.dword	_$_str_$_2


//--------------------- .text.triton_poi_fused__native_batch_norm_legit_no_training_105 --------------------------
	.section	.text.triton_poi_fused__native_batch_norm_legit_no_training_105,"ax",@progbits
	.align	128
        .global         triton_poi_fused__native_batch_norm_legit_no_training_105
        .type           triton_poi_fused__native_batch_norm_legit_no_training_105,@function
        .size           triton_poi_fused__native_batch_norm_legit_no_training_105,(.L_x_1 - triton_poi_fused__native_batch_norm_legit_no_training_105)
        .other          triton_poi_fused__native_batch_norm_legit_no_training_105,@"STO_CUDA_ENTRY STV_DEFAULT"
triton_poi_fused__native_batch_norm_legit_no_training_105:
.text.triton_poi_fused__native_batch_norm_legit_no_training_105:
[----:B------:R-:W0:Y:S01]  /*0000*/  LDC R1, c[0x0][0x28] ;  /* 0x00000a00ff017b82 */ /* 0x000e220000000800 */
[----:B------:R-:W1:Y:S07]  /*0010*/  S2R R0, SR_TID.X ;  /* 0x0000000000007919 */ /* 0x000e6e0000002100 */
[----:B------:R-:W2:Y:S01]  /*0020*/  LDC.64 R8, c[0x0][0x220] ;  /* 0x00008800ff087b82 */ /* 0x000ea20000000a00 */
[----:B------:R-:W-:Y:S01]  /*0030*/  HFMA2.MMA R14, -RZ, RZ, 0, 0 ;  /* 0x00000000ff0e7435 */ /* 0x000fe200000001ff */
[----:B------:R-:W-:Y:S01]  /*0040*/  ULDC.64 UR4, c[0x0][0x208] ;  /* 0x0000820000047ab9 */ /* 0x000fe20000000a00 */
[----:B------:R-:W3:Y:S05]  /*0050*/  S2R R3, SR_CTAID.X ;  /* 0x0000000000037919 */ /* 0x000eea0000002500 */
[----:B------:R-:W4:Y:S08]  /*0060*/  LDC.64 R4, c[0x0][0x210] ;  /* 0x00008400ff047b82 */ /* 0x000f300000000a00 */
[----:B------:R-:W5:Y:S08]  /*0070*/  LDC.64 R6, c[0x0][0x218] ;  /* 0x00008600ff067b82 */ /* 0x000f700000000a00 */
[----:B------:R-:W5:Y:S01]  /*0080*/  LDC.64 R10, c[0x0][0x228] ;  /* 0x00008a00ff0a7b82 */ /* 0x000f620000000a00 */
[----:B-1----:R-:W-:-:S07]  /*0090*/  LOP3.LUT R0, R0, 0x7f, RZ, 0xc0, !PT ;  /* 0x0000007f00007812 */ /* 0x002fce00078ec0ff */
[----:B------:R-:W1:Y:S01]  /*00a0*/  LDC.64 R12, c[0x0][0x230] ;  /* 0x00008c00ff0c7b82 */ /* 0x000e620000000a00 */
[----:B---3--:R-:W-:-:S04]  /*00b0*/  LEA R0, R3, R0, 0x7 ;  /* 0x0000000003007211 */ /* 0x008fc800078e38ff */
[C---:B------:R-:W-:Y:S01]  /*00c0*/  ISETP.GE.AND P2, PT, R0.reuse, 0x4140, PT ;  /* 0x000041400000780c */ /* 0x040fe20003f46270 */
[----:B------:R-:W-:-:S05]  /*00d0*/  IMAD.HI R2, R0, 0x7d8c42b3, RZ ;  /* 0x7d8c42b300027827 */ /* 0x000fca00078e02ff */
[----:B------:R-:W-:-:S04]  /*00e0*/  SHF.R.U32.HI R3, RZ, 0x1f, R2 ;  /* 0x0000001fff037819 */ /* 0x000fc80000011602 */
[----:B------:R-:W-:-:S05]  /*00f0*/  LEA.HI.SX32 R3, R2, R3, 0x17 ;  /* 0x0000000302037211 */ /* 0x000fca00078fbaff */
[----:B------:R-:W-:-:S04]  /*0100*/  IMAD R15, R3, -0x414, R0 ;  /* 0xfffffbec030f7824 */ /* 0x000fc800078e0200 */
[----:B--2---:R-:W-:-:S05]  /*0110*/  IMAD.WIDE R8, R15, 0x4, R8 ;  /* 0x000000040f087825 */ /* 0x004fca00078e0208 */
[----:B------:R2:W3:Y:S01]  /*0120*/  @!P2 LDG.E.EL R14, desc[UR4][R8.64] ;  /* 0x00000004080ea981 */ /* 0x0004e2000c2e1900 */
[----:B------:R-:W-:Y:S01]  /*0130*/  CS2R R2, SRZ ;  /* 0x0000000000027805 */ /* 0x000fe2000001ff00 */
[----:B----4-:R-:W-:-:S04]  /*0140*/  IMAD.WIDE R4, R0, 0x4, R4 ;  /* 0x0000000400047825 */ /* 0x010fc800078e0204 */
[C---:B-----5:R-:W-:Y:S01]  /*0150*/  IMAD.WIDE R6, R15.reuse, 0x4, R6 ;  /* 0x000000040f067825 */ /* 0x060fe200078e0206 */
[----:B------:R4:W5:Y:S03]  /*0160*/  @!P2 LDG.E R2, desc[UR4][R4.64] ;  /* 0x000000040402a981 */ /* 0x000966000c1e1900 */
[C---:B0-2---:R-:W-:Y:S01]  /*0170*/  IMAD.WIDE R8, R15.reuse, 0x4, R10 ;  /* 0x000000040f087825 */ /* 0x045fe200078e020a */
[----:B------:R0:W5:Y:S03]  /*0180*/  @!P2 LDG.E.EL R3, desc[UR4][R6.64] ;  /* 0x000000040603a981 */ /* 0x000166000c2e1900 */
[----:B-1----:R-:W-:Y:S01]  /*0190*/  IMAD.WIDE R10, R15, 0x4, R12 ;  /* 0x000000040f0a7825 */ /* 0x002fe200078e020c */
[----:B------:R-:W-:Y:S01]  /*01a0*/  CS2R R12, SRZ ;  /* 0x00000000000c7805 */ /* 0x000fe2000001ff00 */
[----:B----4-:R-:W1:Y:S05]  /*01b0*/  LDC.64 R4, c[0x0][0x238] ;  /* 0x00008e00ff047b82 */ /* 0x010e6a0000000a00 */
[----:B------:R-:W2:Y:S04]  /*01c0*/  @!P2 LDG.E.EL R12, desc[UR4][R8.64] ;  /* 0x00000004080ca981 */ /* 0x000ea8000c2e1900 */
[----:B------:R-:W2:Y:S01]  /*01d0*/  @!P2 LDG.E.EL R13, desc[UR4][R10.64] ;  /* 0x000000040a0da981 */ /* 0x000ea2000c2e1900 */
[----:B0-----:R-:W-:Y:S01]  /*01e0*/  MOV R6, 0x3e800000 ;  /* 0x3e80000000067802 */ /* 0x001fe20000000f00 */
[----:B---3--:R-:W-:-:S04]  /*01f0*/  FADD R14, R14, 9.9999997473787516356e-06 ;  /* 0x3727c5ac0e0e7421 */ /* 0x008fc80000000000 */
[----:B------:R-:W0:Y:S01]  /*0200*/  MUFU.SQRT R15, R14 ;  /* 0x0000000e000f7308 */ /* 0x000e220000002000 */
[----:B-----5:R-:W-:Y:S01]  /*0210*/  FADD R2, -R3, R2 ;  /* 0x0000000203027221 */ /* 0x020fe20000000100 */
[C---:B0-----:R-:W-:Y:S02]  /*0220*/  FSETP.GT.AND P0, PT, R15.reuse, 8.50705917302346158658e+37, PT ;  /* 0x7e8000000f00780b */ /* 0x041fe40003f04000 */
[----:B------:R-:W-:Y:S02]  /*0230*/  FSETP.GEU.AND P1, PT, R15, 1.175494350822287508e-38, PT ;  /* 0x008000000f00780b */ /* 0x000fe40003f2e000 */
[----:B------:R-:W-:-:S09]  /*0240*/  FSEL R6, R6, 1, P0 ;  /* 0x3f80000006067808 */ /* 0x000fd20000000000 */
[----:B------:R-:W-:Y:S02]  /*0250*/  @P0 FMUL R15, R15, 0.25 ;  /* 0x3e8000000f0f0820 */ /* 0x000fe40000400000 */
[----:B------:R-:W-:Y:S02]  /*0260*/  @!P1 FMUL R6, R6, 16777216 ;  /* 0x4b80000006069820 */ /* 0x000fe40000400000 */
[----:B------:R-:W-:-:S06]  /*0270*/  @!P1 FMUL R15, R15, 16777216 ;  /* 0x4b8000000f0f9820 */ /* 0x000fcc0000400000 */
[----:B------:R-:W0:Y:S02]  /*0280*/  MUFU.RCP R15, R15 ;  /* 0x0000000f000f7308 */ /* 0x000e240000001000 */
[----:B0-----:R-:W-:-:S04]  /*0290*/  FMUL R3, R15, R6 ;  /* 0x000000060f037220 */ /* 0x001fc80000400000 */
[----:B------:R-:W-:Y:S01]  /*02a0*/  FMUL R6, R2, R3 ;  /* 0x0000000302067220 */ /* 0x000fe20000400000 */
[----:B-1----:R-:W-:-:S04]  /*02b0*/  IMAD.WIDE R2, R0, 0x4, R4 ;  /* 0x0000000400027825 */ /* 0x002fc800078e0204 */
[----:B--2---:R-:W-:Y:S01]  /*02c0*/  FFMA R13, R6, R12, R13 ;  /* 0x0000000c060d7223 */ /* 0x004fe2000000000d */
[----:B------:R-:W-:Y:S06]  /*02d0*/  @P2 EXIT ;  /* 0x000000000000294d */ /* 0x000fec0003800000 */
[----:B------:R-:W-:Y:S01]  /*02e0*/  STG.E desc[UR4][R2.64], R13 ;  /* 0x0000000d02007986 */ /* 0x000fe2000c101904 */
[----:B------:R-:W-:Y:S05]  /*02f0*/  EXIT ;  /* 0x000000000000794d */ /* 0x000fea0003800000 */
.L_x_0:
[----:B------:R-:W-:-:S00]  /*0300*/  BRA `(.L_x_0) ;  /* 0xfffffffc00fc7947 */ /* 0x000fc0000383ffff */
[----:B------:R-:W-:-:S00]  /*0310*/  NOP ;  /* 0x0000000000007918 */ /* 0x000fc00000000000 */
        /* <DEDUP_REMOVED lines=14> */
.L_x_1:


//--------------------- .nv.global.init           --------------------------
	.section	.nv.global.init,"aw",@progbits
.nv.global.init:
	.type		_$_str,@object
	.size		_$_str,(_$_str_$_2 - _$_str)
_$_str:
        /*0000*/ 	.byte	0x5f, 0x5f, 0x43, 0x55, 0x44, 0x41, 0x5f, 0x46, 0x54, 0x5a, 0x00
	.type		_$_str_$_2,@object
	.size		_$_str_$_2,(.L_1 - _$_str_$_2)
_$_str_$_2:
        /*000b*/ 	.byte	0x5f, 0x5f, 0x43, 0x55, 0x44, 0x41, 0x5f, 0x50, 0x52, 0x45, 0x43, 0x5f, 0x53, 0x51, 0x52, 0x54
        /*001b*/ 	.byte	0x00
.L_1:


//--------------------- .nv.constant0.triton_poi_fused__native_batch_norm_legit_no_training_105 --------------------------
	.section	.nv.constant0.triton_poi_fused__native_batch_norm_legit_no_training_105,"a",@progbits
	.sectionflags	@""
	.align	4
.nv.constant0.triton_poi_fused__native_batch_norm_legit_no_training_105:
	.zero		580
